	.headerflags	@"EF_CUDA_TEXMODE_UNIFIED EF_CUDA_64BIT_ADDRESS EF_CUDA_ACCELERATORS EF_CUDA_SM90 EF_CUDA_VIRTUAL_SM(EF_CUDA_SM90)"
	.elftype	@"ET_EXEC"


//--------------------- .nv.info                  --------------------------
	.section	.nv.info,"",@"SHT_CUDA_INFO"
	.align	4


	//----- nvinfo : EIATTR_REGCOUNT
	.align		4
        /*0000*/ 	.byte	0x04, 0x2f
        /*0002*/ 	.short	(.L_1 - .L_0)
	.align		4
.L_0:
        /*0004*/ 	.word	index@(triton_per_fused_leaky_relu_mean_22)
        /*0008*/ 	.word	0x00000019


	//----- nvinfo : EIATTR_MIN_STACK_SIZE
	.align		4
.L_1:
        /*000c*/ 	.byte	0x04, 0x12
        /*000e*/ 	.short	(.L_3 - .L_2)
	.align		4
.L_2:
        /*0010*/ 	.word	index@(triton_per_fused_leaky_relu_mean_22)
        /*0014*/ 	.word	0x00000000


	//----- nvinfo : EIATTR_FRAME_SIZE
	.align		4
.L_3:
        /*0018*/ 	.byte	0x04, 0x11
        /*001a*/ 	.short	(.L_5 - .L_4)
	.align		4
.L_4:
        /*001c*/ 	.word	index@(triton_per_fused_leaky_relu_mean_22)
        /*0020*/ 	.word	0x00000000


	//----- nvinfo : EIATTR_MIN_STACK_SIZE
	.align		4
.L_5:
        /*0024*/ 	.byte	0x04, 0x12
        /*0026*/ 	.short	(.L_7 - .L_6)
	.align		4
.L_6:
        /*0028*/ 	.word	index@(triton_per_fused_leaky_relu_mean_22)
        /*002c*/ 	.word	0x00000000
.L_7:


//--------------------- .nv.info.triton_per_fused_leaky_relu_mean_22 --------------------------
	.section	.nv.info.triton_per_fused_leaky_relu_mean_22,"",@"SHT_CUDA_INFO"
	.sectionflags	@""
	.align	4


	//----- nvinfo : EIATTR_CUDA_API_VERSION
	.align		4
        /*0000*/ 	.byte	0x04, 0x37
        /*0002*/ 	.short	(.L_9 - .L_8)
.L_8:
        /*0004*/ 	.word	0x0000007c


	//----- nvinfo : EIATTR_KPARAM_INFO
	.align		4
.L_9:
        /*0008*/ 	.byte	0x04, 0x17
        /*000a*/ 	.short	(.L_11 - .L_10)
.L_10:
        /*000c*/ 	.word	0x00000000
        /*0010*/ 	.short	0x0003
        /*0012*/ 	.short	0x0014
        /*0014*/ 	.byte	0x00, 0xf0, 0x11, 0x00


	//----- nvinfo : EIATTR_KPARAM_INFO
	.align		4
.L_11:
        /*0018*/ 	.byte	0x04, 0x17
        /*001a*/ 	.short	(.L_13 - .L_12)
.L_12:
        /*001c*/ 	.word	0x00000000
        /*0020*/ 	.short	0x0002
        /*0022*/ 	.short	0x0010
        /*0024*/ 	.byte	0x00, 0xf0, 0x11, 0x00


	//----- nvinfo : EIATTR_KPARAM_INFO
	.align		4
.L_13:
        /*0028*/ 	.byte	0x04, 0x17
        /*002a*/ 	.short	(.L_15 - .L_14)
.L_14:
        /*002c*/ 	.word	0x00000000
        /*0030*/ 	.short	0x0001
        /*0032*/ 	.short	0x0008
        /*0034*/ 	.byte	0x00, 0xf4, 0x21, 0x00


	//----- nvinfo : EIATTR_KPARAM_INFO
	.align		4
.L_15:
        /*0038*/ 	.byte	0x04, 0x17
        /*003a*/ 	.short	(.L_17 - .L_16)
.L_16:
        /*003c*/ 	.word	0x00000000
        /*0040*/ 	.short	0x0000
        /*0042*/ 	.short	0x0000
        /*0044*/ 	.byte	0x00, 0xf4, 0x21, 0x00


	//----- nvinfo : EIATTR_SPARSE_MMA_MASK
	.align		4
.L_17:
        /*0048*/ 	.byte	0x03, 0x50
        /*004a*/ 	.short	0x0000


	//----- nvinfo : EIATTR_MAXREG_COUNT
	.align		4
        /*004c*/ 	.byte	0x03, 0x1b
        /*004e*/ 	.short	0x00ff


	//----- nvinfo : EIATTR_COOP_GROUP_MASK_REGIDS
	.align		4
        /*0050*/ 	.byte	0x04, 0x29
        /*0052*/ 	.short	(.L_19 - .L_18)


	//   ....[0]....
.L_18:
        /*0054*/ 	.word	0xffffffff


	//   ....[1]....
        /*0058*/ 	.word	0xffffffff


	//   ....[2]....
        /*005c*/ 	.word	0xffffffff


	//   ....[3]....
        /*0060*/ 	.word	0xffffffff


	//----- nvinfo : EIATTR_COOP_GROUP_INSTR_OFFSETS
	.align		4
.L_19:
        /*0064*/ 	.byte	0x04, 0x28
        /*0066*/ 	.short	(.L_21 - .L_20)


	//   ....[0]....
.L_20:
        /*0068*/ 	.word	0x00000320


	//   ....[1]....
        /*006c*/ 	.word	0x00000330


	//   ....[2]....
        /*0070*/ 	.word	0x00000340


	//   ....[3]....
        /*0074*/ 	.word	0x00000350


	//----- nvinfo : EIATTR_EXIT_INSTR_OFFSETS
	.align		4
.L_21:
        /*0078*/ 	.byte	0x04, 0x1c
        /*007a*/ 	.short	(.L_23 - .L_22)


	//   ....[0]....
.L_22:
        /*007c*/ 	.word	0x000004e0


	//   ....[1]....
        /*0080*/ 	.word	0x00000520


	//----- nvinfo : EIATTR_REQNTID
	.align		4
.L_23:
        /*0084*/ 	.byte	0x04, 0x10
        /*0086*/ 	.short	(.L_25 - .L_24)
.L_24:
        /*0088*/ 	.word	0x00000080
        /*008c*/ 	.word	0x00000001
        /*0090*/ 	.word	0x00000001


	//----- nvinfo : EIATTR_CBANK_PARAM_SIZE
	.align		4
.L_25:
        /*0094*/ 	.byte	0x03, 0x19
        /*0096*/ 	.short	0x0018


	//----- nvinfo : EIATTR_PARAM_CBANK
	.align		4
        /*0098*/ 	.byte	0x04, 0x0a
        /*009a*/ 	.short	(.L_27 - .L_26)
	.align		4
.L_26:
        /*009c*/ 	.word	index@(.nv.constant0.triton_per_fused_leaky_relu_mean_22)
        /*00a0*/ 	.short	0x0210
        /*00a2*/ 	.short	0x0018


	//----- nvinfo : EIATTR_SW_WAR
	.align		4
.L_27:
        /*00a4*/ 	.byte	0x04, 0x36
        /*00a6*/ 	.short	(.L_29 - .L_28)
.L_28:
        /*00a8*/ 	.word	0x00000008
.L_29:


//--------------------- .nv.callgraph             --------------------------
	.section	.nv.callgraph,"",@"SHT_CUDA_CALLGRAPH"
	.align	4
	.sectionentsize	8
	.align		4
        /*0000*/ 	.word	0x00000000
	.align		4
        /*0004*/ 	.word	0xffffffff
	.align		4
        /*0008*/ 	.word	0x00000000
	.align		4
        /*000c*/ 	.word	0xfffffffe
	.align		4
        /*0010*/ 	.word	0x00000000
	.align		4
        /*0014*/ 	.word	0xfffffffd
	.align		4
        /*0018*/ 	.word	0x00000000
	.align		4
        /*001c*/ 	.word	0xfffffffc


//--------------------- .text.triton_per_fused_leaky_relu_mean_22 --------------------------
	.section	.text.triton_per_fused_leaky_relu_mean_22,"ax",@progbits
	.sectionflags	@"SHF_BARRIERS=1"
	.align	128
        .global         triton_per_fused_leaky_relu_mean_22
        .type           triton_per_fused_leaky_relu_mean_22,@function
        .size           triton_per_fused_leaky_relu_mean_22,(.L_x_1 - triton_per_fused_leaky_relu_mean_22)
        .other          triton_per_fused_leaky_relu_mean_22,@"STO_CUDA_ENTRY STV_DEFAULT"
triton_per_fused_leaky_relu_mean_22:
.text.triton_per_fused_leaky_relu_mean_22:
[----:B------:R-:W0:Y:S02]  /*0000*/  LDC R1, c[0x0][0x28] ;  /* 0x00000a00ff017b82 */ /* 0x000e240000000800 */
[----:B------:R-:W1:Y:S01]  /*0010*/  S2R R15, SR_TID.X ;  /* 0x00000000000f7919 */ /* 0x000e620000002100 */
[----:B------:R-:W2:Y:S01]  /*0020*/  LDC.64 R2, c[0x0][0x218] ;  /* 0x00008600ff027b82 */ /* 0x000ea20000000a00 */
[----:B------:R-:W-:Y:S01]  /*0030*/  ULDC.64 UR6, c[0x0][0x208] ;  /* 0x0000820000067ab9 */ /* 0x000fe20000000a00 */
[----:B------:R-:W3:Y:S01]  /*0040*/  S2R R0, SR_CTAID.X ;  /* 0x0000000000007919 */ /* 0x000ee20000002500 */
[C---:B-1----:R-:W-:Y:S02]  /*0050*/  IMAD.SHL.U32 R11, R15.reuse, 0x4, RZ ;  /* 0x000000040f0b7824 */ /* 0x042fe400078e00ff */
[----:B------:R-:W-:-:S03]  /*0060*/  IMAD.SHL.U32 R8, R15, 0x2, RZ ;  /* 0x000000020f087824 */ /* 0x000fc600078e00ff */
[----:B------:R-:W-:-:S04]  /*0070*/  LOP3.LUT R9, R11, 0xfc, RZ, 0xc0, !PT ;  /* 0x000000fc0b097812 */ /* 0x000fc800078ec0ff */
[----:B---3--:R-:W-:-:S04]  /*0080*/  PRMT R5, R9, 0x6540, R0 ;  /* 0x0000654009057816 */ /* 0x008fc80000000000 */
[----:B------:R-:W-:Y:S02]  /*0090*/  SHF.R.S32.HI R4, RZ, 0x1f, R5 ;  /* 0x0000001fff047819 */ /* 0x000fe40000011405 */
[----:B------:R-:W-:Y:S02]  /*00a0*/  ISETP.GE.AND P0, PT, R5, 0x200, PT ;  /* 0x000002000500780c */ /* 0x000fe40003f06270 */
[----:B------:R-:W-:Y:S02]  /*00b0*/  LEA.HI R6, R4, R5, RZ, 0x7 ;  /* 0x0000000504067211 */ /* 0x000fe400078f38ff */
[----:B------:R-:W-:Y:S02]  /*00c0*/  LOP3.LUT R4, R8, 0x80, RZ, 0xc0, !PT ;  /* 0x0000008008047812 */ /* 0x000fe400078ec0ff */
[C---:B------:R-:W-:Y:S01]  /*00d0*/  LOP3.LUT R7, R6.reuse, 0xffffff80, RZ, 0xc0, !PT ;  /* 0xffffff8006077812 */ /* 0x040fe200078ec0ff */
[----:B------:R-:W-:-:S03]  /*00e0*/  IMAD.SHL.U32 R6, R6, 0x2, RZ ;  /* 0x0000000206067824 */ /* 0x000fc600078e00ff */
[----:B------:R-:W-:Y:S02]  /*00f0*/  IADD3 R4, R4, R5, -R7 ;  /* 0x0000000504047210 */ /* 0x000fe40007ffe807 */
[----:B------:R-:W-:-:S05]  /*0100*/  LOP3.LUT R7, R6, 0xffffff00, RZ, 0xc0, !PT ;  /* 0xffffff0006077812 */ /* 0x000fca00078ec0ff */
[----:B------:R-:W-:Y:S01]  /*0110*/  IMAD.IADD R7, R4, 0x1, R7 ;  /* 0x0000000104077824 */ /* 0x000fe200078e0207 */
[----:B------:R-:W-:-:S03]  /*0120*/  CS2R R4, SRZ ;  /* 0x0000000000047805 */ /* 0x000fc6000001ff00 */
[----:B--2---:R-:W-:Y:S01]  /*0130*/  IMAD.WIDE R16, R7, 0x4, R2 ;  /* 0x0000000407107825 */ /* 0x004fe200078e0202 */
[----:B------:R-:W-:-:S06]  /*0140*/  CS2R R6, SRZ ;  /* 0x0000000000067805 */ /* 0x000fcc000001ff00 */
[----:B------:R-:W2:Y:S01]  /*0150*/  @!P0 LDG.E.128 R4, desc[UR6][R16.64] ;  /* 0x0000000610048981 */ /* 0x000ea2000c1e1d00 */
[----:B------:R-:W1:Y:S01]  /*0160*/  S2UR UR5, SR_CgaCtaId ;  /* 0x00000000000579c3 */ /* 0x000e620000008800 */
[----:B------:R-:W-:Y:S01]  /*0170*/  UMOV UR4, 0x400 ;  /* 0x0000040000047882 */ /* 0x000fe20000000000 */
[----:B------:R-:W-:Y:S01]  /*0180*/  IMAD.SHL.U32 R2, R9, 0x8, RZ ;  /* 0x0000000809027824 */ /* 0x000fe200078e00ff */
[----:B------:R-:W-:Y:S02]  /*0190*/  SHF.R.U32.HI R3, RZ, 0x4, R15 ;  /* 0x00000004ff037819 */ /* 0x000fe4000001160f */
[----:B------:R-:W-:Y:S02]  /*01a0*/  ISETP.GE.AND P1, PT, R15, 0x200, PT ;  /* 0x000002000f00780c */ /* 0x000fe40003f26270 */
[----:B------:R-:W-:Y:S01]  /*01b0*/  LOP3.LUT R3, R2, 0x4, R3, 0xf8, !PT ;  /* 0x0000000402037812 */ /* 0x000fe200078ef803 */
[----:B-1----:R-:W-:Y:S01]  /*01c0*/  UPRMT UR4, UR5, 0x654, UR4 ;  /* 0x0000065405047896 */ /* 0x002fe20008000004 */
[----:B--2---:R-:W-:-:S02]  /*01d0*/  SEL R4, R4, RZ, !P0 ;  /* 0x000000ff04047207 */ /* 0x004fc40004000000 */
[----:B------:R-:W-:Y:S02]  /*01e0*/  SEL R5, R5, RZ, !P0 ;  /* 0x000000ff05057207 */ /* 0x000fe40004000000 */
[----:B------:R-:W-:Y:S02]  /*01f0*/  SEL R6, R6, RZ, !P0 ;  /* 0x000000ff06067207 */ /* 0x000fe40004000000 */
[----:B------:R-:W-:Y:S02]  /*0200*/  SEL R7, R7, RZ, !P0 ;  /* 0x000000ff07077207 */ /* 0x000fe40004000000 */
[----:B------:R-:W-:Y:S02]  /*0210*/  SEL R4, R4, RZ, !P0 ;  /* 0x000000ff04047207 */ /* 0x000fe40004000000 */
[----:B------:R-:W-:Y:S02]  /*0220*/  SEL R16, R5, RZ, !P0 ;  /* 0x000000ff05107207 */ /* 0x000fe40004000000 */
[----:B------:R-:W-:Y:S01]  /*0230*/  SEL R6, R6, RZ, !P0 ;  /* 0x000000ff06067207 */ /* 0x000fe20004000000 */
[----:B------:R1:W-:Y:S01]  /*0240*/  STS [R3+UR4], R4 ;  /* 0x0000000403007988 */ /* 0x0003e20008000804 */
[----:B------:R-:W-:-:S03]  /*0250*/  SEL R18, R7, RZ, !P0 ;  /* 0x000000ff07127207 */ /* 0x000fc60004000000 */
[----:B------:R-:W-:Y:S04]  /*0260*/  STS [R3+UR4+0x8], R16 ;  /* 0x0000081003007988 */ /* 0x000fe80008000804 */
[----:B------:R-:W-:Y:S01]  /*0270*/  STS [R3+UR4+0x10], R6 ;  /* 0x0000100603007988 */ /* 0x000fe20008000804 */
[----:B-1----:R-:W-:-:S03]  /*0280*/  LOP3.LUT R4, R15, 0x1, RZ, 0xc0, !PT ;  /* 0x000000010f047812 */ /* 0x002fc600078ec0ff */
[----:B------:R1:W-:Y:S01]  /*0290*/  STS [R3+UR4+0x18], R18 ;  /* 0x0000181203007988 */ /* 0x0003e20008000804 */
[----:B------:R-:W-:Y:S01]  /*02a0*/  BAR.SYNC.DEFER_BLOCKING 0x0 ;  /* 0x0000000000007b1d */ /* 0x000fe20000010000 */
[----:B------:R-:W-:-:S04]  /*02b0*/  ISETP.NE.U32.AND P0, PT, R4, 0x1, PT ;  /* 0x000000010400780c */ /* 0x000fc80003f05070 */
[----:B------:R-:W-:Y:S02]  /*02c0*/  ISETP.LT.AND P0, PT, R15, 0x200, P0 ;  /* 0x000002000f00780c */ /* 0x000fe40000701270 */
[----:B-1----:R-:W-:Y:S01]  /*02d0*/  LOP3.LUT R3, R8, 0xfe, RZ, 0xc0, !PT ;  /* 0x000000fe08037812 */ /* 0x002fe200078ec0ff */
[----:B------:R-:W1:Y:S04]  /*02e0*/  @!P1 LDS R10, [R11+UR4] ;  /* 0x000000040b0a9984 */ /* 0x000e680008000800 */
[----:B------:R-:W2:Y:S04]  /*02f0*/  @!P1 LDS R12, [R11+UR4+0x200] ;  /* 0x000200040b0c9984 */ /* 0x000ea80008000800 */
[----:B------:R-:W3:Y:S04]  /*0300*/  @!P1 LDS R14, [R11+UR4+0x400] ;  /* 0x000400040b0e9984 */ /* 0x000ee80008000800 */
[----:B------:R-:W4:Y:S04]  /*0310*/  @!P1 LDS R13, [R11+UR4+0x600] ;  /* 0x000600040b0d9984 */ /* 0x000f280008000800 */
[----:B-1----:R-:W1:Y:S04]  /*0320*/  SHFL.BFLY PT, R5, R10, 0x1, 0x1f ;  /* 0x0c201f000a057f89 */ /* 0x002e6800000e0000 */
[----:B--2---:R-:W2:Y:S04]  /*0330*/  SHFL.BFLY PT, R7, R12, 0x1, 0x1f ;  /* 0x0c201f000c077f89 */ /* 0x004ea800000e0000 */
[----:B---3--:R-:W3:Y:S04]  /*0340*/  SHFL.BFLY PT, R17, R14, 0x1, 0x1f ;  /* 0x0c201f000e117f89 */ /* 0x008ee800000e0000 */
[----:B----4-:R-:W4:Y:S01]  /*0350*/  SHFL.BFLY PT, R22, R13, 0x1, 0x1f ;  /* 0x0c201f000d167f89 */ /* 0x010f2200000e0000 */
[----:B-1----:R-:W-:Y:S01]  /*0360*/  FADD R16, R10, R5 ;  /* 0x000000050a107221 */ /* 0x002fe20000000000 */
[----:B------:R-:W-:-:S02]  /*0370*/  LEA R10, R9, UR4, 0x2 ;  /* 0x00000004090a7c11 */ /* 0x000fc4000f8e10ff */
[----:B------:R-:W1:Y:S01]  /*0380*/  LDC.64 R8, c[0x0][0x210] ;  /* 0x00008400ff087b82 */ /* 0x000e620000000a00 */
[----:B--2---:R-:W-:Y:S01]  /*0390*/  FADD R18, R12, R7 ;  /* 0x000000070c127221 */ /* 0x004fe20000000000 */
[----:B------:R-:W-:Y:S01]  /*03a0*/  @P0 STS [R11+UR4], R16 ;  /* 0x000000100b000988 */ /* 0x000fe20008000804 */
[C---:B------:R-:W-:Y:S01]  /*03b0*/  LEA R12, R3.reuse, UR4, 0x2 ;  /* 0x00000004030c7c11 */ /* 0x040fe2000f8e10ff */
[----:B---3--:R-:W-:Y:S02]  /*03c0*/  FADD R20, R14, R17 ;  /* 0x000000110e147221 */ /* 0x008fe40000000000 */
[----:B------:R-:W-:Y:S01]  /*03d0*/  @P0 STS [R11+UR4+0x200], R18 ;  /* 0x000200120b000988 */ /* 0x000fe20008000804 */
[----:B------:R-:W-:Y:S01]  /*03e0*/  PRMT R3, R3, 0x6540, R0 ;  /* 0x0000654003037816 */ /* 0x000fe20000000000 */
[----:B----4-:R-:W-:Y:S02]  /*03f0*/  FADD R22, R13, R22 ;  /* 0x000000160d167221 */ /* 0x010fe40000000000 */
[----:B------:R-:W-:Y:S04]  /*0400*/  @P0 STS [R11+UR4+0x400], R20 ;  /* 0x000400140b000988 */ /* 0x000fe80008000804 */
[----:B------:R-:W-:Y:S01]  /*0410*/  @P0 STS [R11+UR4+0x600], R22 ;  /* 0x000600160b000988 */ /* 0x000fe20008000804 */
[----:B------:R-:W-:Y:S01]  /*0420*/  BAR.SYNC.DEFER_BLOCKING 0x0 ;  /* 0x0000000000007b1d */ /* 0x000fe20000010000 */
[----:B------:R-:W-:-:S05]  /*0430*/  ISETP.GE.AND P0, PT, R3, 0x200, PT ;  /* 0x000002000300780c */ /* 0x000fca0003f06270 */
[----:B------:R-:W-:Y:S04]  /*0440*/  LDS R4, [R2+UR4] ;  /* 0x0000000402047984 */ /* 0x000fe80008000800 */
[----:B------:R-:W-:Y:S04]  /*0450*/  LDS R5, [R2+UR4+0x8] ;  /* 0x0000080402057984 */ /* 0x000fe80008000800 */
[----:B------:R-:W-:Y:S04]  /*0460*/  LDS R6, [R2+UR4+0x10] ;  /* 0x0000100402067984 */ /* 0x000fe80008000800 */
[----:B------:R1:W2:Y:S01]  /*0470*/  LDS R7, [R2+UR4+0x18] ;  /* 0x0000180402077984 */ /* 0x0002a20008000800 */
[----:B------:R-:W-:Y:S01]  /*0480*/  BAR.SYNC.DEFER_BLOCKING 0x0 ;  /* 0x0000000000007b1d */ /* 0x000fe20000010000 */
[----:B-1----:R-:W-:-:S05]  /*0490*/  IMAD.WIDE R2, R3, 0x4, R8 ;  /* 0x0000000403027825 */ /* 0x002fca00078e0208 */
[----:B--2---:R1:W-:Y:S02]  /*04a0*/  STS.128 [R10], R4 ;  /* 0x000000040a007388 */ /* 0x0043e40000000c00 */
[----:B------:R-:W-:Y:S06]  /*04b0*/  BAR.SYNC.DEFER_BLOCKING 0x0 ;  /* 0x0000000000007b1d */ /* 0x000fec0000010000 */
[----:B------:R-:W2:Y:S02]  /*04c0*/  LDS.64 R12, [R12] ;  /* 0x000000000c0c7984 */ /* 0x000ea40000000a00 */
[----:B------:R-:W-:Y:S06]  /*04d0*/  BAR.SYNC.DEFER_BLOCKING 0x0 ;  /* 0x0000000000007b1d */ /* 0x000fec0000010000 */
[----:B-1----:R-:W-:Y:S05]  /*04e0*/  @P0 EXIT ;  /* 0x000000000000094d */ /* 0x002fea0003800000 */
[----:B--2---:R-:W-:Y:S01]  /*04f0*/  FMUL R12, R12, 0.00390625 ;  /* 0x3b8000000c0c7820 */ /* 0x004fe20000400000 */
[----:B------:R-:W-:-:S05]  /*0500*/  FMUL R13, R13, 0.00390625 ;  /* 0x3b8000000d0d7820 */ /* 0x000fca0000400000 */
[----:B------:R-:W-:Y:S01]  /*0510*/  STG.E.64 desc[UR6][R2.64], R12 ;  /* 0x0000000c02007986 */ /* 0x000fe2000c101b06 */
[----:B------:R-:W-:Y:S05]  /*0520*/  EXIT ;  /* 0x000000000000794d */ /* 0x000fea0003800000 */
.L_x_0:
[----:B------:R-:W-:-:S00]  /*0530*/  BRA `(.L_x_0) ;  /* 0xfffffffc00fc7947 */ /* 0x000fc0000383ffff */
[----:B------:R-:W-:-:S00]  /*0540*/  NOP ;  /* 0x0000000000007918 */ /* 0x000fc00000000000 */
        /* <DEDUP_REMOVED lines=11> */
.L_x_1:


//--------------------- .nv.shared.triton_per_fused_leaky_relu_mean_22 --------------------------
	.section	.nv.shared.triton_per_fused_leaky_relu_mean_22,"aw",@nobits
	.sectionflags	@""
	.align	16
	.zero		1024


//--------------------- .nv.constant0.triton_per_fused_leaky_relu_mean_22 --------------------------
	.section	.nv.constant0.triton_per_fused_leaky_relu_mean_22,"a",@progbits
	.sectionflags	@""
	.align	4
.nv.constant0.triton_per_fused_leaky_relu_mean_22:
	.zero		552
